	.headerflags	@"EF_CUDA_TEXMODE_UNIFIED EF_CUDA_64BIT_ADDRESS EF_CUDA_SM86 EF_CUDA_VIRTUAL_SM(EF_CUDA_SM86)"
	.elftype	@"ET_EXEC"


//--------------------- .nv.info                  --------------------------
	.section	.nv.info,"",@"SHT_CUDA_INFO"
	.align	4


	//----- nvinfo : EIATTR_REGCOUNT
	.align		4
        /*0000*/ 	.byte	0x04, 0x2f
        /*0002*/ 	.short	(.L_1 - .L_0)
	.align		4
.L_0:
        /*0004*/ 	.word	index@(triton_mm)
        /*0008*/ 	.word	0x00000040


	//----- nvinfo : EIATTR_MIN_STACK_SIZE
	.align		4
.L_1:
        /*000c*/ 	.byte	0x04, 0x12
        /*000e*/ 	.short	(.L_3 - .L_2)
	.align		4
.L_2:
        /*0010*/ 	.word	index@(triton_mm)
        /*0014*/ 	.word	0x00000000


	//----- nvinfo : EIATTR_FRAME_SIZE
	.align		4
.L_3:
        /*0018*/ 	.byte	0x04, 0x11
        /*001a*/ 	.short	(.L_5 - .L_4)
	.align		4
.L_4:
        /*001c*/ 	.word	index@(triton_mm)
        /*0020*/ 	.word	0x00000000


	//----- nvinfo : EIATTR_MIN_STACK_SIZE
	.align		4
.L_5:
        /*0024*/ 	.byte	0x04, 0x12
        /*0026*/ 	.short	(.L_7 - .L_6)
	.align		4
.L_6:
        /*0028*/ 	.word	index@(triton_mm)
        /*002c*/ 	.word	0x00000000
.L_7:


//--------------------- .nv.info.triton_mm        --------------------------
	.section	.nv.info.triton_mm,"",@"SHT_CUDA_INFO"
	.sectionflags	@""
	.align	4


	//----- nvinfo : EIATTR_CUDA_API_VERSION
	.align		4
        /*0000*/ 	.byte	0x04, 0x37
        /*0002*/ 	.short	(.L_9 - .L_8)
.L_8:
        /*0004*/ 	.word	0x0000007c


	//----- nvinfo : EIATTR_SW2861232_WAR
	.align		4
.L_9:
        /*0008*/ 	.byte	0x01, 0x35
	.zero		2


	//----- nvinfo : EIATTR_PARAM_CBANK
	.align		4
        /*000c*/ 	.byte	0x04, 0x0a
        /*000e*/ 	.short	(.L_11 - .L_10)
	.align		4
.L_10:
        /*0010*/ 	.word	index@(.nv.constant0.triton_mm)
        /*0014*/ 	.short	0x0160
        /*0016*/ 	.short	0x0020


	//----- nvinfo : EIATTR_CBANK_PARAM_SIZE
	.align		4
.L_11:
        /*0018*/ 	.byte	0x03, 0x19
        /*001a*/ 	.short	0x0020


	//----- nvinfo : EIATTR_KPARAM_INFO
	.align		4
        /*001c*/ 	.byte	0x04, 0x17
        /*001e*/ 	.short	(.L_13 - .L_12)
.L_12:
        /*0020*/ 	.word	0x00000000
        /*0024*/ 	.short	0x0003
        /*0026*/ 	.short	0x0018
        /*0028*/ 	.byte	0x00, 0xf4, 0x21, 0x00


	//----- nvinfo : EIATTR_KPARAM_INFO
	.align		4
.L_13:
        /*002c*/ 	.byte	0x04, 0x17
        /*002e*/ 	.short	(.L_15 - .L_14)
.L_14:
        /*0030*/ 	.word	0x00000000
        /*0034*/ 	.short	0x0002
        /*0036*/ 	.short	0x0010
        /*0038*/ 	.byte	0x00, 0xf4, 0x21, 0x00


	//----- nvinfo : EIATTR_KPARAM_INFO
	.align		4
.L_15:
        /*003c*/ 	.byte	0x04, 0x17
        /*003e*/ 	.short	(.L_17 - .L_16)
.L_16:
        /*0040*/ 	.word	0x00000000
        /*0044*/ 	.short	0x0001
        /*0046*/ 	.short	0x0008
        /*0048*/ 	.byte	0x00, 0xf4, 0x21, 0x00


	//----- nvinfo : EIATTR_KPARAM_INFO
	.align		4
.L_17:
        /*004c*/ 	.byte	0x04, 0x17
        /*004e*/ 	.short	(.L_19 - .L_18)
.L_18:
        /*0050*/ 	.word	0x00000000
        /*0054*/ 	.short	0x0000
        /*0056*/ 	.short	0x0000
        /*0058*/ 	.byte	0x00, 0xf4, 0x21, 0x00


	//----- nvinfo : EIATTR_MAXREG_COUNT
	.align		4
.L_19:
        /*005c*/ 	.byte	0x03, 0x1b
        /*005e*/ 	.short	0x00ff


	//----- nvinfo : EIATTR_EXIT_INSTR_OFFSETS
	.align		4
        /*0060*/ 	.byte	0x04, 0x1c
        /*0062*/ 	.short	(.L_21 - .L_20)


	//   ....[0]....
.L_20:
        /*0064*/ 	.word	0x00001940


	//   ....[1]....
        /*0068*/ 	.word	0x00001990


	//----- nvinfo : EIATTR_REQNTID
	.align		4
.L_21:
        /*006c*/ 	.byte	0x04, 0x10
        /*006e*/ 	.short	(.L_23 - .L_22)
.L_22:
        /*0070*/ 	.word	0x00000100
        /*0074*/ 	.word	0x00000001
        /*0078*/ 	.word	0x00000001
.L_23:


//--------------------- .nv.callgraph             --------------------------
	.section	.nv.callgraph,"",@"SHT_CUDA_CALLGRAPH"
	.align	4
	.sectionentsize	8
	.align		4
        /*0000*/ 	.word	0x00000000
	.align		4
        /*0004*/ 	.word	0xffffffff
	.align		4
        /*0008*/ 	.word	0x00000000
	.align		4
        /*000c*/ 	.word	0xfffffffe
	.align		4
        /*0010*/ 	.word	0x00000000
	.align		4
        /*0014*/ 	.word	0xfffffffd
	.align		4
        /*0018*/ 	.word	0x00000000
	.align		4
        /*001c*/ 	.word	0xfffffffc


//--------------------- .nv.rel.action            --------------------------
	.section	.nv.rel.action,"",@"SHT_CUDA_RELOCINFO"
	.align	8
	.sectionentsize	8
        /*0000*/ 	.byte	0x73, 0x00, 0x00, 0x00, 0x00, 0x00, 0x00, 0x00, 0x00, 0x00, 0x00, 0x11, 0x25, 0x00, 0x05, 0x36


//--------------------- .nv.constant0.triton_mm   --------------------------
	.section	.nv.constant0.triton_mm,"a",@progbits
	.sectionflags	@""
	.align	4
.nv.constant0.triton_mm:
	.zero		384


//--------------------- .text.triton_mm           --------------------------
	.section	.text.triton_mm,"ax",@progbits
	.sectionflags	@"SHF_BARRIERS=1"
	.sectioninfo	@"SHI_REGISTERS=64"
	.align	128
        .global         triton_mm
        .type           triton_mm,@function
        .size           triton_mm,(.L_x_2 - triton_mm)
        .other          triton_mm,@"STO_CUDA_ENTRY STV_DEFAULT"
triton_mm:
.text.triton_mm:
[----:B------:R-:W-:Y:S02]  /*0000*/  IMAD.MOV.U32 R1, RZ, RZ, c[0x0][0x28] ;  /* 0x00000a00ff017624 */ /* 0x000fe400078e00ff */
[----:B------:R-:W1:Y:S01]  /*0010*/  S2R R9, SR_CTAID.X ;  /* 0x0000000000097919 */ /* 0x000e620000002500 */
[----:B------:R-:W-:Y:S01]  /*0020*/  IMAD.MOV.U32 R5, RZ, RZ, -0x8 ;  /* 0xfffffff8ff057424 */ /* 0x000fe200078e00ff */
[----:B------:R-:W-:Y:S01]  /*0030*/  ULDC.64 UR4, c[0x0][0x118] ;  /* 0x0000460000047ab9 */ /* 0x000fe20000000a00 */
[----:B------:R-:W-:Y:S01]  /*0040*/  IMAD.MOV.U32 R53, RZ, RZ, 0x2 ;  /* 0x00000002ff357424 */ /* 0x000fe200078e00ff */
[----:B------:R-:W2:Y:S01]  /*0050*/  S2R R45, SR_TID.X ;  /* 0x00000000002d7919 */ /* 0x000ea20000002100 */
[----:B------:R-:W-:Y:S01]  /*0060*/  IMAD.MOV.U32 R52, RZ, RZ, -0x1 ;  /* 0xffffffffff347424 */ /* 0x000fe200078e00ff */
[----:B------:R-:W-:Y:S01]  /*0070*/  CS2R R36, SRZ ;  /* 0x0000000000247805 */ /* 0x000fe2000001ff00 */
[----:B------:R-:W-:Y:S01]  /*0080*/  IMAD.MOV.U32 R44, RZ, RZ, RZ ;  /* 0x000000ffff2c7224 */ /* 0x000fe200078e00ff */
[----:B------:R-:W-:Y:S01]  /*0090*/  CS2R R38, SRZ ;  /* 0x0000000000267805 */ /* 0x000fe2000001ff00 */
        /* <DEDUP_REMOVED lines=10> */
[----:B-1----:R-:W-:Y:S01]  /*0140*/  IMAD.HI R0, R9, 0x2aaaaaab, RZ ;  /* 0x2aaaaaab09007827 */ /* 0x002fe200078e02ff */
[----:B------:R-:W-:-:S02]  /*0150*/  IABS R8, R9 ;  /* 0x0000000900087213 */ /* 0x000fc40000000000 */
[----:B------:R-:W-:Y:S01]  /*0160*/  ISETP.GE.AND P2, PT, R9, RZ, PT ;  /* 0x000000ff0900720c */ /* 0x000fe20003f46270 */
[----:B--2---:R-:W-:Y:S01]  /*0170*/  IMAD.SHL.U32 R12, R45, 0x8, RZ ;  /* 0x000000082d0c7824 */ /* 0x004fe200078e00ff */
[----:B------:R-:W-:Y:S02]  /*0180*/  SHF.R.U32.HI R3, RZ, 0x1f, R0 ;  /* 0x0000001fff037819 */ /* 0x000fe40000011600 */
[----:B------:R-:W-:Y:S02]  /*0190*/  SHF.R.U32.HI R51, RZ, 0x1, R45 ;  /* 0x00000001ff337819 */ /* 0x000fe4000001162d */
[----:B------:R-:W-:Y:S02]  /*01a0*/  LEA.HI.SX32 R0, R0, R3, 0x1a ;  /* 0x0000000300007211 */ /* 0x000fe400078fd2ff */
[----:B------:R-:W-:Y:S02]  /*01b0*/  SGXT.U32 R51, R51, 0x7 ;  /* 0x000000073333781a */ /* 0x000fe40000000000 */
[----:B------:R-:W-:Y:S01]  /*01c0*/  LOP3.LUT R16, R12, 0x18, RZ, 0xc0, !PT ;  /* 0x000000180c107812 */ /* 0x000fe200078ec0ff */
[----:B------:R-:W-:-:S02]  /*01d0*/  IMAD R2, R0, R5, 0x1d ;  /* 0x0000001d00027424 */ /* 0x000fc400078e0205 */
[----:B------:R-:W-:Y:S01]  /*01e0*/  IMAD R7, R0, -0x180, R9 ;  /* 0xfffffe8000077824 */ /* 0x000fe200078e0209 */
[----:B------:R-:W-:Y:S02]  /*01f0*/  LOP3.LUT R50, R16, 0x10, R45, 0x78, !PT ;  /* 0x0000001010327812 */ /* 0x000fe400078e782d */
[----:B------:R-:W-:-:S04]  /*0200*/  IMNMX R4, R2, 0x8, PT ;  /* 0x0000000802047817 */ /* 0x000fc80003800200 */
[-C--:B------:R-:W-:Y:S02]  /*0210*/  IABS R11, R4.reuse ;  /* 0x00000004000b7213 */ /* 0x080fe40000000000 */
[----:B------:R-:W-:Y:S02]  /*0220*/  IABS R10, R4 ;  /* 0x00000004000a7213 */ /* 0x000fe40000000000 */
[----:B------:R-:W1:Y:S08]  /*0230*/  I2F.RP R5, R11 ;  /* 0x0000000b00057306 */ /* 0x000e700000209400 */
[----:B-1----:R-:W1:Y:S02]  /*0240*/  MUFU.RCP R5, R5 ;  /* 0x0000000500057308 */ /* 0x002e640000001000 */
[----:B-1----:R-:W-:-:S06]  /*0250*/  IADD3 R2, R5, 0xffffffe, RZ ;  /* 0x0ffffffe05027810 */ /* 0x002fcc0007ffe0ff */
[----:B------:R1:W2:Y:S02]  /*0260*/  F2I.FTZ.U32.TRUNC.NTZ R3, R2 ;  /* 0x0000000200037305 */ /* 0x0002a4000021f000 */
[----:B-1----:R-:W-:Y:S02]  /*0270*/  IMAD.MOV.U32 R2, RZ, RZ, RZ ;  /* 0x000000ffff027224 */ /* 0x002fe400078e00ff */
[----:B--2---:R-:W-:-:S04]  /*0280*/  IMAD.MOV R6, RZ, RZ, -R3 ;  /* 0x000000ffff067224 */ /* 0x004fc800078e0a03 */
[----:B------:R-:W-:Y:S02]  /*0290*/  IMAD R13, R6, R11, RZ ;  /* 0x0000000b060d7224 */ /* 0x000fe400078e02ff */
[----:B------:R-:W-:Y:S01]  /*02a0*/  IMAD.MOV.U32 R6, RZ, RZ, R8 ;  /* 0x000000ffff067224 */ /* 0x000fe200078e0008 */
[----:B------:R-:W-:Y:S01]  /*02b0*/  IABS R8, R7 ;  /* 0x0000000700087213 */ /* 0x000fe20000000000 */
[----:B------:R-:W-:Y:S01]  /*02c0*/  IMAD.HI.U32 R3, R3, R13, R2 ;  /* 0x0000000d03037227 */ /* 0x000fe200078e0002 */
[----:B------:R-:W-:-:S03]  /*02d0*/  LOP3.LUT R7, R7, R4, RZ, 0x3c, !PT ;  /* 0x0000000407077212 */ /* 0x000fc600078e3cff */
[----:B------:R-:W-:Y:S01]  /*02e0*/  IMAD.MOV R13, RZ, RZ, -R10 ;  /* 0x000000ffff0d7224 */ /* 0x000fe200078e0a0a */
[----:B------:R-:W-:Y:S01]  /*02f0*/  ISETP.GE.AND P4, PT, R7, RZ, PT ;  /* 0x000000ff0700720c */ /* 0x000fe20003f86270 */
[----:B------:R-:W-:Y:S01]  /*0300*/  IMAD.HI.U32 R2, R3, R6, RZ ;  /* 0x0000000603027227 */ /* 0x000fe200078e00ff */
[----:B------:R-:W-:-:S03]  /*0310*/  SHF.R.U32.HI R7, RZ, 0x2, R45 ;  /* 0x00000002ff077819 */ /* 0x000fc6000001162d */
[----:B------:R-:W-:-:S04]  /*0320*/  IMAD.HI.U32 R5, R3, R8, RZ ;  /* 0x0000000803057227 */ /* 0x000fc800078e00ff */
[-C--:B------:R-:W-:Y:S01]  /*0330*/  IMAD R2, R2, R13.reuse, R6 ;  /* 0x0000000d02027224 */ /* 0x080fe200078e0206 */
[----:B------:R-:W-:Y:S01]  /*0340*/  LOP3.LUT R6, R45, 0x80, RZ, 0xc0, !PT ;  /* 0x000000802d067812 */ /* 0x000fe200078ec0ff */
[----:B------:R-:W-:Y:S02]  /*0350*/  IMAD R3, R5, R13, R8 ;  /* 0x0000000d05037224 */ /* 0x000fe400078e0208 */
[----:B------:R-:W-:Y:S01]  /*0360*/  IMAD.SHL.U32 R10, R45, 0x10, RZ ;  /* 0x000000102d0a7824 */ /* 0x000fe200078e00ff */
[----:B------:R-:W-:Y:S01]  /*0370*/  ISETP.GT.U32.AND P0, PT, R11, R2, PT ;  /* 0x000000020b00720c */ /* 0x000fe20003f04070 */
[----:B------:R-:W-:Y:S01]  /*0380*/  IMAD.SHL.U32 R13, R45, 0x2, RZ ;  /* 0x000000022d0d7824 */ /* 0x000fe200078e00ff */
[----:B------:R-:W-:Y:S02]  /*0390*/  ISETP.GT.U32.AND P3, PT, R11, R3, PT ;  /* 0x000000030b00720c */ /* 0x000fe40003f64070 */
[----:B------:R-:W-:Y:S02]  /*03a0*/  LOP3.LUT R12, R10, 0x10, RZ, 0xc0, !PT ;  /* 0x000000100a0c7812 */ /* 0x000fe400078ec0ff */
[----:B------:R-:W-:-:S07]  /*03b0*/  LOP3.LUT R10, R13, 0x10, R10, 0x48, !PT ;  /* 0x000000100d0a7812 */ /* 0x000fce00078e480a */
[--C-:B------:R-:W-:Y:S02]  /*03c0*/  @!P0 IMAD.IADD R2, R2, 0x1, -R11.reuse ;  /* 0x0000000102028824 */ /* 0x100fe400078e0a0b */
[----:B------:R-:W-:Y:S01]  /*03d0*/  @!P3 IMAD.IADD R3, R3, 0x1, -R11 ;  /* 0x000000010303b824 */ /* 0x000fe200078e0a0b */
[----:B------:R-:W-:Y:S02]  /*03e0*/  @!P3 IADD3 R5, R5, 0x1, RZ ;  /* 0x000000010505b810 */ /* 0x000fe40007ffe0ff */
[----:B------:R-:W-:Y:S02]  /*03f0*/  ISETP.GT.U32.AND P1, PT, R11, R2, PT ;  /* 0x000000020b00720c */ /* 0x000fe40003f24070 */
[----:B------:R-:W-:Y:S02]  /*0400*/  ISETP.GE.U32.AND P0, PT, R3, R11, PT ;  /* 0x0000000b0300720c */ /* 0x000fe40003f06070 */
[----:B------:R-:W-:-:S09]  /*0410*/  LOP3.LUT R3, RZ, R4, RZ, 0x33, !PT ;  /* 0x00000004ff037212 */ /* 0x000fd200078e33ff */
[----:B------:R-:W-:Y:S02]  /*0420*/  @!P1 IMAD.IADD R2, R2, 0x1, -R11 ;  /* 0x0000000102029824 */ /* 0x000fe400078e0a0b */
[----:B------:R-:W-:Y:S02]  /*0430*/  @P0 IADD3 R5, R5, 0x1, RZ ;  /* 0x0000000105050810 */ /* 0x000fe40007ffe0ff */
[----:B------:R-:W-:Y:S01]  /*0440*/  @!P2 IMAD.MOV R2, RZ, RZ, -R2 ;  /* 0x000000ffff02a224 */ /* 0x000fe200078e0a02 */
[----:B------:R-:W-:Y:S02]  /*0450*/  ISETP.NE.AND P0, PT, R4, RZ, PT ;  /* 0x000000ff0400720c */ /* 0x000fe40003f05270 */
[----:B------:R-:W-:Y:S02]  /*0460*/  IMAD.MOV.U32 R4, RZ, RZ, R5 ;  /* 0x000000ffff047224 */ /* 0x000fe400078e0005 */
[----:B------:R-:W-:Y:S02]  /*0470*/  SEL R5, R3, R2, !P0 ;  /* 0x0000000203057207 */ /* 0x000fe40004000000 */
[----:B------:R-:W-:Y:S01]  /*0480*/  @!P4 IMAD.MOV R4, RZ, RZ, -R4 ;  /* 0x000000ffff04c224 */ /* 0x000fe200078e0a04 */
[----:B------:R-:W-:-:S02]  /*0490*/  SGXT.U32 R2, R7, 0x5 ;  /* 0x000000050702781a */ /* 0x000fc40000000000 */
[----:B------:R-:W-:Y:S01]  /*04a0*/  SHF.R.U32.HI R7, RZ, 0x2, R6 ;  /* 0x00000002ff077819 */ /* 0x000fe20000011606 */
[----:B------:R-:W-:Y:S01]  /*04b0*/  IMAD R5, R0, 0x8, R5 ;  /* 0x0000000800057824 */ /* 0x000fe200078e0205 */
[----:B------:R-:W-:Y:S01]  /*04c0*/  SEL R3, R3, R4, !P0 ;  /* 0x0000000403037207 */ /* 0x000fe20004000000 */
[----:B------:R-:W-:Y:S01]  /*04d0*/  IMAD.MOV.U32 R4, RZ, RZ, RZ ;  /* 0x000000ffff047224 */ /* 0x000fe200078e00ff */
[----:B------:R-:W-:Y:S01]  /*04e0*/  LOP3.LUT R9, R2, R7, RZ, 0xfc, !PT ;  /* 0x0000000702097212 */ /* 0x000fe200078efcff */
[----:B------:R-:W-:Y:S02]  /*04f0*/  IMAD.SHL.U32 R2, R5, 0x80, RZ ;  /* 0x0000008005027824 */ /* 0x000fe400078e00ff */
[----:B------:R-:W-:Y:S02]  /*0500*/  IMAD.SHL.U32 R0, R3, 0x40, RZ ;  /* 0x0000004003007824 */ /* 0x000fe400078e00ff */
[----:B------:R-:W-:Y:S01]  /*0510*/  IMAD R50, R9, 0x20, R50 ;  /* 0x0000002009327824 */ /* 0x000fe200078e0232 */
[----:B------:R-:W-:Y:S01]  /*0520*/  LOP3.LUT R5, R2, R51, RZ, 0xfc, !PT ;  /* 0x0000003302057212 */ /* 0x000fe200078efcff */
[----:B------:R-:W-:Y:S01]  /*0530*/  IMAD R51, R51, 0x20, R10 ;  /* 0x0000002033337824 */ /* 0x000fe200078e020a */
[----:B------:R-:W-:-:S03]  /*0540*/  LOP3.LUT R6, R0, R9, RZ, 0xfc, !PT ;  /* 0x0000000900067212 */ /* 0x000fc600078efcff */
[----:B------:R-:W-:-:S04]  /*0550*/  IMAD.HI R3, R5, -0x6e5d4c3b, R4 ;  /* 0x91a2b3c505037827 */ /* 0x000fc800078e0204 */
[----:B------:R-:W-:Y:S01]  /*0560*/  IMAD.HI R8, R6, 0x2aaaaaab, RZ ;  /* 0x2aaaaaab06087827 */ /* 0x000fe200078e02ff */
[----:B------:R-:W-:-:S04]  /*0570*/  SHF.R.U32.HI R4, RZ, 0x1f, R3 ;  /* 0x0000001fff047819 */ /* 0x000fc80000011603 */
[----:B------:R-:W-:Y:S02]  /*0580*/  SHF.R.U32.HI R11, RZ, 0x1f, R8 ;  /* 0x0000001fff0b7819 */ /* 0x000fe40000011608 */
[----:B------:R-:W-:Y:S02]  /*0590*/  LEA.HI.SX32 R4, R3, R4, 0x15 ;  /* 0x0000000403047211 */ /* 0x000fe400078faaff */
[----:B------:R-:W-:Y:S01]  /*05a0*/  LEA.HI R11, R8, R11, RZ, 0x17 ;  /* 0x0000000b080b7211 */ /* 0x000fe200078fb8ff */
[----:B------:R-:W-:Y:S01]  /*05b0*/  IMAD.SHL.U32 R8, R45, 0x4, RZ ;  /* 0x000000042d087824 */ /* 0x000fe200078e00ff */
[----:B------:R-:W-:Y:S01]  /*05c0*/  SHF.R.U32.HI R3, RZ, 0x2, R45 ;  /* 0x00000002ff037819 */ /* 0x000fe2000001162d */
[----:B------:R-:W-:Y:S02]  /*05d0*/  IMAD R5, R4, -0xe10, R5 ;  /* 0xfffff1f004057824 */ /* 0x000fe400078e0205 */
[----:B------:R-:W-:Y:S01]  /*05e0*/  IMAD R11, R11, -0xc00, R6 ;  /* 0xfffff4000b0b7824 */ /* 0x000fe200078e0206 */
[----:B------:R-:W-:Y:S01]  /*05f0*/  LOP3.LUT R46, R13, 0x10, R8, 0x48, !PT ;  /* 0x000000100d2e7812 */ /* 0x000fe200078e4808 */
[----:B------:R-:W-:Y:S01]  /*0600*/  IMAD R5, R5, 0xc00, R12 ;  /* 0x00000c0005057824 */ /* 0x000fe200078e020c */
[----:B------:R-:W-:Y:S01]  /*0610*/  LOP3.LUT R6, R3, 0x10, RZ, 0xc0, !PT ;  /* 0x0000001003067812 */ /* 0x000fe200078ec0ff */
[----:B------:R-:W-:Y:S01]  /*0620*/  IMAD R11, R11, 0xc00, R16 ;  /* 0x00000c000b0b7824 */ /* 0x000fe200078e0210 */
[----:B------:R-:W-:-:S02]  /*0630*/  LOP3.LUT R4, R3, 0x8, RZ, 0xc0, !PT ;  /* 0x0000000803047812 */ /* 0x000fc400078ec0ff */
[----:B------:R-:W-:Y:S02]  /*0640*/  IADD3 R12, P0, R5, c[0x0][0x160], RZ ;  /* 0x00005800050c7a10 */ /* 0x000fe40007f1e0ff */
[----:B------:R-:W-:Y:S02]  /*0650*/  IADD3 R14, P1, R11, c[0x0][0x168], RZ ;  /* 0x00005a000b0e7a10 */ /* 0x000fe40007f3e0ff */
[----:B------:R-:W-:Y:S02]  /*0660*/  LEA.HI.X.SX32 R13, R5, c[0x0][0x164], 0x1, P0 ;  /* 0x00005900050d7a11 */ /* 0x000fe400000f0eff */
[----:B------:R-:W-:Y:S02]  /*0670*/  LEA.HI.X.SX32 R15, R11, c[0x0][0x16c], 0x1, P1 ;  /* 0x00005b000b0f7a11 */ /* 0x000fe400008f0eff */
[--C-:B------:R-:W-:Y:S01]  /*0680*/  LOP3.LUT R6, R6, 0xf, R45.reuse, 0xf8, !PT ;  /* 0x0000000f06067812 */ /* 0x100fe200078ef82d */
[----:B------:R1:W-:Y:S01]  /*0690*/  LDGSTS.E.BYPASS.128 [R51], [R12.64] ;  /* 0x000000000c337fae */ /* 0x0003e2000b901c44 */
[----:B------:R-:W-:Y:S01]  /*06a0*/  LOP3.LUT R3, R4, 0x7, R45, 0xf8, !PT ;  /* 0x0000000704037812 */ /* 0x000fe200078ef82d */
[----:B------:R-:W-:Y:S01]  /*06b0*/  CS2R R10, SRZ ;  /* 0x00000000000a7805 */ /* 0x000fe2000001ff00 */
[----:B------:R-:W-:Y:S01]  /*06c0*/  LOP3.LUT R6, R6, R7, RZ, 0xfc, !PT ;  /* 0x0000000706067212 */ /* 0x000fe200078efcff */
[----:B------:R-:W0:Y:S01]  /*06d0*/  LDGDEPBAR ;  /* 0x00000000000079af */ /* 0x000e220000000000 */
[----:B------:R-:W-:Y:S01]  /*06e0*/  LOP3.LUT R47, R45, 0x10, R8, 0x48, !PT ;  /* 0x000000102d2f7812 */ /* 0x000fe200078e4808 */
[----:B------:R-:W-:Y:S01]  /*06f0*/  IMAD R46, R3, 0x20, R46 ;  /* 0x00000020032e7824 */ /* 0x000fe200078e022e */
[----:B------:R-:W-:Y:S01]  /*0700*/  IADD3 R59, P0, R14, 0x60, RZ ;  /* 0x000000600e3b7810 */ /* 0x000fe20007f1e0ff */
[----:B------:R1:W-:Y:S01]  /*0710*/  LDGSTS.E.64 [R50+0x3000], [R14.64] ;  /* 0x030000000e327fae */ /* 0x0003e2000b921a44 */
[----:B------:R-:W-:Y:S01]  /*0720*/  IADD3 R60, P1, R12, 0x60, RZ ;  /* 0x000000600c3c7810 */ /* 0x000fe20007f3e0ff */
[----:B------:R-:W-:Y:S01]  /*0730*/  IMAD R47, R6, 0x20, R47 ;  /* 0x00000020062f7824 */ /* 0x000fe200078e022f */
[----:B------:R-:W-:Y:S01]  /*0740*/  CS2R R8, SRZ ;  /* 0x0000000000087805 */ /* 0x000fe2000001ff00 */
[----:B------:R-:W0:Y:S01]  /*0750*/  LDGDEPBAR ;  /* 0x00000000000079af */ /* 0x000e220000000000 */
[----:B------:R-:W-:Y:S01]  /*0760*/  IMAD.MOV.U32 R3, RZ, RZ, RZ ;  /* 0x000000ffff037224 */ /* 0x000fe200078e00ff */
[----:B------:R-:W-:Y:S01]  /*0770*/  CS2R R4, SRZ ;  /* 0x0000000000047805 */ /* 0x000fe2000001ff00 */
[----:B------:R-:W-:Y:S01]  /*0780*/  CS2R R6, SRZ ;  /* 0x0000000000067805 */ /* 0x000fe2000001ff00 */
[----:B------:R-:W-:Y:S01]  /*0790*/  BAR.SYNC.DEFER_BLOCKING 0x0 ;  /* 0x0000000000007b1d */ /* 0x000fe20000010000 */
[----:B------:R-:W-:-:S02]  /*07a0*/  IMAD.X R61, RZ, RZ, R15, P0 ;  /* 0x000000ffff3d7224 */ /* 0x000fc400000e060f */
[----:B------:R-:W-:-:S03]  /*07b0*/  IMAD.X R55, RZ, RZ, R13, P1 ;  /* 0x000000ffff377224 */ /* 0x000fc600008e060d */
[----:B------:R-:W-:Y:S01]  /*07c0*/  @!PT LDS RZ, [RZ] ;  /* 0x00000000fffff984 */ /* 0x000fe20000000800 */
[----:B------:R-:W-:Y:S01]  /*07d0*/  @!PT LDS RZ, [RZ] ;  /* 0x00000000fffff984 */ /* 0x000fe20000000800 */
[----:B------:R-:W-:Y:S01]  /*07e0*/  @!PT LDS RZ, [RZ] ;  /* 0x00000000fffff984 */ /* 0x000fe20000000800 */
[----:B------:R1:W-:Y:S04]  /*07f0*/  LDGSTS.E.BYPASS.128 [R51+0x1000], [R12.64+0x20] ;  /* 0x010000200c337fae */ /* 0x0003e8000b901c44 */
[----:B------:R-:W0:Y:S04]  /*0800*/  LDGDEPBAR ;  /* 0x00000000000079af */ /* 0x000e280000000000 */
[----:B------:R1:W-:Y:S04]  /*0810*/  LDGSTS.E.64 [R50+0x3800], [R14.64+0x20] ;  /* 0x038000200e327fae */ /* 0x0003e8000b921a44 */
[----:B------:R-:W0:Y:S04]  /*0820*/  LDGDEPBAR ;  /* 0x00000000000079af */ /* 0x000e280000000000 */
[----:B------:R-:W-:Y:S06]  /*0830*/  BAR.SYNC.DEFER_BLOCKING 0x0 ;  /* 0x0000000000007b1d */ /* 0x000fec0000010000 */
[----:B------:R-:W-:Y:S01]  /*0840*/  @!PT LDS RZ, [RZ] ;  /* 0x00000000fffff984 */ /* 0x000fe20000000800 */
[----:B------:R-:W-:Y:S01]  /*0850*/  @!PT LDS RZ, [RZ] ;  /* 0x00000000fffff984 */ /* 0x000fe20000000800 */
[----:B------:R-:W-:Y:S01]  /*0860*/  @!PT LDS RZ, [RZ] ;  /* 0x00000000fffff984 */ /* 0x000fe20000000800 */
[----:B------:R1:W-:Y:S04]  /*0870*/  LDGSTS.E.BYPASS.128 [R51+0x2000], [R12.64+0x40] ;  /* 0x020000400c337fae */ /* 0x0003e8000b901c44 */
[----:B------:R-:W0:Y:S04]  /*0880*/  LDGDEPBAR ;  /* 0x00000000000079af */ /* 0x000e280000000000 */
[----:B------:R1:W-:Y:S04]  /*0890*/  LDGSTS.E.64 [R50+0x4000], [R14.64+0x40] ;  /* 0x040000400e327fae */ /* 0x0003e8000b921a44 */
[----:B------:R-:W0:Y:S02]  /*08a0*/  LDGDEPBAR ;  /* 0x00000000000079af */ /* 0x000e240000000000 */
.L_x_0:
[----:B------:R-:W-:-:S04]  /*08b0*/  DEPBAR.LE SB0, 0x4 ;  /* 0x000081000000791a */ /* 0x000fc80000000000 */
[----:B------:R-:W-:Y:S01]  /*08c0*/  IADD3 R52, R52, 0x1, RZ ;  /* 0x0000000134347810 */ /* 0x000fe20007ffe0ff */
[----:B------:R-:W-:Y:S01]  /*08d0*/  IMAD.MOV.U32 R56, RZ, RZ, R59 ;  /* 0x000000ffff387224 */ /* 0x000fe200078e003b */
[----:B------:R-:W-:Y:S01]  /*08e0*/  IADD3 R53, R53, 0x1, RZ ;  /* 0x0000000135357810 */ /* 0x000fe20007ffe0ff */
[----:B------:R-:W-:Y:S01]  /*08f0*/  IMAD.MOV.U32 R57, RZ, RZ, R61 ;  /* 0x000000ffff397224 */ /* 0x000fe200078e003d */
[----:B------:R-:W-:Y:S01]  /*0900*/  BAR.SYNC.DEFER_BLOCKING 0x0 ;  /* 0x0000000000007b1d */ /* 0x000fe20000010000 */
[C---:B------:R-:W-:Y:S02]  /*0910*/  ISETP.GE.AND P0, PT, R52.reuse, 0x3, PT ;  /* 0x000000033400780c */ /* 0x040fe40003f06270 */
[----:B------:R-:W-:Y:S02]  /*0920*/  ISETP.GE.AND P1, PT, R53, 0x3, PT ;  /* 0x000000033500780c */ /* 0x000fe40003f26270 */
[----:B------:R-:W-:Y:S02]  /*0930*/  SEL R58, R52, RZ, !P0 ;  /* 0x000000ff343a7207 */ /* 0x000fe40004000000 */
[----:B------:R-:W-:-:S03]  /*0940*/  ISETP.GE.U32.AND P0, PT, R44, 0x5d, PT ;  /* 0x0000005d2c00780c */ /* 0x000fc60003f06070 */
[C---:B------:R-:W-:Y:S01]  /*0950*/  IMAD R52, R58.reuse, 0x1000, R47 ;  /* 0x000010003a347824 */ /* 0x040fe200078e022f */
[----:B------:R-:W-:Y:S01]  /*0960*/  ISETP.GE.U32.AND.EX P0, PT, R3, RZ, PT, P0 ;  /* 0x000000ff0300720c */ /* 0x000fe20003f06100 */
[C---:B------:R-:W-:Y:S01]  /*0970*/  IMAD R54, R58.reuse, 0x800, R46 ;  /* 0x000008003a367824 */ /* 0x040fe200078e022e */
[----:B------:R-:W-:-:S04]  /*0980*/  IADD3 R58, R58, 0x1, RZ ;  /* 0x000000013a3a7810 */ /* 0x000fc80007ffe0ff */
[----:B------:R-:W-:Y:S04]  /*0990*/  LDSM.16.M88.2 R48, [R54+0x3000] ;  /* 0x003000003630783b */ /* 0x000fe80000000100 */
[----:B------:R-:W2:Y:S04]  /*09a0*/  LDSM.16.M88.4 R16, [R52] ;  /* 0x000000003410783b */ /* 0x000ea80000000200 */
[----:B-1----:R1:W3:Y:S02]  /*09b0*/  LDSM.16.M88.4 R12, [R52+0x800] ;  /* 0x00080000340c783b */ /* 0x0022e40000000200 */
[----:B-1----:R-:W-:-:S05]  /*09c0*/  SEL R52, R53, RZ, !P1 ;  /* 0x000000ff35347207 */ /* 0x002fca0004800000 */
[----:B------:R-:W-:Y:S01]  /*09d0*/  IMAD R53, R52, 0x1000, R51 ;  /* 0x0000100034357824 */ /* 0x000fe200078e0233 */
[-C--:B--2---:R-:W-:Y:S08]  /*09e0*/  IMMA.16832.S8.S8.SAT R8, R16.ROW, R48.reuse.COL, R8 ;  /* 0x0000003010087237 */ /* 0x084ff00000445c08 */
[----:B---3--:R-:W-:Y:S01]  /*09f0*/  IMMA.16832.S8.S8.SAT R40, R12.ROW, R48.COL, R40 ;  /* 0x000000300c287237 */ /* 0x008fe20000445c28 */
[----:B------:R-:W1:Y:S07]  /*0a00*/  LDSM.16.M88.2 R48, [R54+0x3200] ;  /* 0x003200003630783b */ /* 0x000e6e0000000100 */
[-C--:B-1----:R-:W-:Y:S08]  /*0a10*/  IMMA.16832.S8.S8.SAT R36, R16.ROW, R48.reuse.COL, R36 ;  /* 0x0000003010247237 */ /* 0x082ff00000445c24 */
[----:B------:R-:W-:Y:S01]  /*0a20*/  IMMA.16832.S8.S8.SAT R32, R12.ROW, R48.COL, R32 ;  /* 0x000000300c207237 */ /* 0x000fe20000445c20 */
[----:B------:R-:W1:Y:S07]  /*0a30*/  LDSM.16.M88.2 R48, [R54+0x3400] ;  /* 0x003400003630783b */ /* 0x000e6e0000000100 */
[-C--:B-1----:R-:W-:Y:S08]  /*0a40*/  IMMA.16832.S8.S8.SAT R28, R16.ROW, R48.reuse.COL, R28 ;  /* 0x00000030101c7237 */ /* 0x082ff00000445c1c */
[----:B------:R-:W-:Y:S01]  /*0a50*/  IMMA.16832.S8.S8.SAT R24, R12.ROW, R48.COL, R24 ;  /* 0x000000300c187237 */ /* 0x000fe20000445c18 */
[----:B------:R1:W2:Y:S02]  /*0a60*/  LDSM.16.M88.2 R48, [R54+0x3600] ;  /* 0x003600003630783b */ /* 0x0002a40000000100 */
[----:B-1----:R-:W-:-:S02]  /*0a70*/  IMAD.MOV.U32 R54, RZ, RZ, R60 ;  /* 0x000000ffff367224 */ /* 0x002fc400078e003c */
[----:B------:R-:W-:Y:S01]  /*0a80*/  BAR.SYNC.DEFER_BLOCKING 0x0 ;  /* 0x0000000000007b1d */ /* 0x000fe20000010000 */
[C---:B------:R-:W-:Y:S01]  /*0a90*/  IMAD R60, R52.reuse, 0x800, R50 ;  /* 0x00000800343c7824 */ /* 0x040fe200078e0232 */
[----:B------:R-:W-:-:S04]  /*0aa0*/  IADD3 R52, R52, 0x1, RZ ;  /* 0x0000000134347810 */ /* 0x000fc80007ffe0ff */
[----:B------:R-:W-:Y:S01]  /*0ab0*/  @!PT LDS RZ, [RZ] ;  /* 0x00000000fffff984 */ /* 0x000fe20000000800 */
[----:B------:R-:W-:Y:S01]  /*0ac0*/  @!PT LDS RZ, [RZ] ;  /* 0x00000000fffff984 */ /* 0x000fe20000000800 */
[----:B------:R-:W-:Y:S01]  /*0ad0*/  @!PT LDS RZ, [RZ] ;  /* 0x00000000fffff984 */ /* 0x000fe20000000800 */
[----:B------:R1:W-:Y:S04]  /*0ae0*/  LDGSTS.E.BYPASS.128 [R53], [R54.64], !P0 ;  /* 0x0000000036357fae */ /* 0x0003e8000c101c44 */
[----:B------:R-:W0:Y:S01]  /*0af0*/  LDGDEPBAR ;  /* 0x00000000000079af */ /* 0x000e220000000000 */
[----:B--2---:R-:W-:Y:S03]  /*0b00*/  IMMA.16832.S8.S8.SAT R20, R16.ROW, R48.COL, R20 ;  /* 0x0000003010147237 */ /* 0x004fe60000445c14 */
[----:B------:R2:W-:Y:S01]  /*0b10*/  LDGSTS.E.64 [R60+0x3000], [R56.64], !P0 ;  /* 0x03000000383c7fae */ /* 0x0005e2000c121a44 */
[----:B------:R-:W-:-:S03]  /*0b20*/  ISETP.GE.AND P0, PT, R58, 0x3, PT ;  /* 0x000000033a00780c */ /* 0x000fc60003f06270 */
[----:B------:R-:W0:Y:S01]  /*0b30*/  LDGDEPBAR ;  /* 0x00000000000079af */ /* 0x000e220000000000 */
[----:B------:R-:W-:Y:S01]  /*0b40*/  SEL R58, R58, RZ, !P0 ;  /* 0x000000ff3a3a7207 */ /* 0x000fe20004000000 */
[----:B------:R-:W-:Y:S04]  /*0b50*/  IMMA.16832.S8.S8.SAT R4, R12.ROW, R48.COL, R4 ;  /* 0x000000300c047237 */ /* 0x000fe80000445c04 */
[C---:B-1----:R-:W-:Y:S02]  /*0b60*/  IMAD R53, R58.reuse, 0x1000, R47 ;  /* 0x000010003a357824 */ /* 0x042fe400078e022f */
[----:B------:R-:W-:Y:S01]  /*0b70*/  IMAD R59, R58, 0x800, R46 ;  /* 0x000008003a3b7824 */ /* 0x000fe200078e022e */
[----:B--2---:R-:W-:Y:S01]  /*0b80*/  IADD3 R60, P2, R54, 0x80, RZ ;  /* 0x00000080363c7810 */ /* 0x004fe20007f5e0ff */
[----:B------:R-:W-:-:S04]  /*0b90*/  DEPBAR.LE SB0, 0x4 ;  /* 0x000081000000791a */ /* 0x000fc80000000000 */
[----:B------:R-:W-:Y:S06]  /*0ba0*/  BAR.SYNC.DEFER_BLOCKING 0x0 ;  /* 0x0000000000007b1d */ /* 0x000fec0000010000 */
[----:B------:R-:W-:Y:S04]  /*0bb0*/  LDSM.16.M88.2 R48, [R59+0x3000] ;  /* 0x003000003b30783b */ /* 0x000fe80000000100 */
[----:B------:R-:W1:Y:S04]  /*0bc0*/  LDSM.16.M88.4 R16, [R53] ;  /* 0x000000003510783b */ /* 0x000e680000000200 */
[----:B------:R-:W2:Y:S01]  /*0bd0*/  LDSM.16.M88.4 R12, [R53+0x800] ;  /* 0x00080000350c783b */ /* 0x000ea20000000200 */
[-C--:B-1----:R-:W-:Y:S08]  /*0be0*/  IMMA.16832.S8.S8.SAT R8, R16.ROW, R48.reuse.COL, R8 ;  /* 0x0000003010087237 */ /* 0x082ff00000445c08 */
[----:B--2---:R-:W-:Y:S01]  /*0bf0*/  IMMA.16832.S8.S8.SAT R40, R12.ROW, R48.COL, R40 ;  /* 0x000000300c287237 */ /* 0x004fe20000445c28 */
[----:B------:R-:W1:Y:S07]  /*0c00*/  LDSM.16.M88.2 R48, [R59+0x3200] ;  /* 0x003200003b30783b */ /* 0x000e6e0000000100 */
[-C--:B-1----:R-:W-:Y:S08]  /*0c10*/  IMMA.16832.S8.S8.SAT R36, R16.ROW, R48.reuse.COL, R36 ;  /* 0x0000003010247237 */ /* 0x082ff00000445c24 */
[----:B------:R-:W-:Y:S01]  /*0c20*/  IMMA.16832.S8.S8.SAT R32, R12.ROW, R48.COL, R32 ;  /* 0x000000300c207237 */ /* 0x000fe20000445c20 */
[----:B------:R-:W1:Y:S07]  /*0c30*/  LDSM.16.M88.2 R48, [R59+0x3400] ;  /* 0x003400003b30783b */ /* 0x000e6e0000000100 */
[-C--:B-1----:R-:W-:Y:S08]  /*0c40*/  IMMA.16832.S8.S8.SAT R28, R16.ROW, R48.reuse.COL, R28 ;  /* 0x00000030101c7237 */ /* 0x082ff00000445c1c */
[----:B------:R-:W-:Y:S01]  /*0c50*/  IMMA.16832.S8.S8.SAT R24, R12.ROW, R48.COL, R24 ;  /* 0x000000300c187237 */ /* 0x000fe20000445c18 */
[----:B------:R-:W1:Y:S07]  /*0c60*/  LDSM.16.M88.2 R48, [R59+0x3600] ;  /* 0x003600003b30783b */ /* 0x000e6e0000000100 */
[-C--:B-1----:R-:W-:Y:S01]  /*0c70*/  IMMA.16832.S8.S8.SAT R20, R16.ROW, R48.reuse.COL, R20 ;  /* 0x0000003010147237 */ /* 0x082fe20000445c14 */
[----:B------:R-:W-:Y:S06]  /*0c80*/  BAR.SYNC.DEFER_BLOCKING 0x0 ;  /* 0x0000000000007b1d */ /* 0x000fec0000010000 */
[----:B------:R-:W-:Y:S01]  /*0c90*/  IADD3 R16, P1, R44, 0x1, RZ ;  /* 0x000000012c107810 */ /* 0x000fe20007f3e0ff */
[----:B------:R-:W-:Y:S03]  /*0ca0*/  IMMA.16832.S8.S8.SAT R4, R12.ROW, R48.COL, R4 ;  /* 0x000000300c047237 */ /* 0x000fe60000445c04 */
[----:B------:R-:W-:Y:S01]  /*0cb0*/  ISETP.GE.U32.AND P0, PT, R16, 0x5d, PT ;  /* 0x0000005d1000780c */ /* 0x000fe20003f06070 */
[----:B------:R-:W-:Y:S01]  /*0cc0*/  IMAD.X R16, RZ, RZ, R3, P1 ;  /* 0x000000ffff107224 */ /* 0x000fe200008e0603 */
[----:B------:R-:W-:-:S04]  /*0cd0*/  ISETP.GE.AND P1, PT, R52, 0x3, PT ;  /* 0x000000033400780c */ /* 0x000fc80003f26270 */
[----:B------:R-:W-:Y:S02]  /*0ce0*/  ISETP.GE.U32.AND.EX P0, PT, R16, RZ, PT, P0 ;  /* 0x000000ff1000720c */ /* 0x000fe40003f06100 */
[----:B------:R-:W-:Y:S02]  /*0cf0*/  SEL R53, R52, RZ, !P1 ;  /* 0x000000ff34357207 */ /* 0x000fe40004800000 */
[----:B------:R-:W-:-:S03]  /*0d00*/  IADD3 R52, R58, 0x1, RZ ;  /* 0x000000013a347810 */ /* 0x000fc60007ffe0ff */
[C---:B------:R-:W-:Y:S02]  /*0d10*/  IMAD R17, R53.reuse, 0x1000, R51 ;  /* 0x0000100035117824 */ /* 0x040fe400078e0233 */
[C---:B------:R-:W-:Y:S01]  /*0d20*/  IMAD R19, R53.reuse, 0x800, R50 ;  /* 0x0000080035137824 */ /* 0x040fe200078e0232 */
[----:B------:R-:W-:-:S03]  /*0d30*/  IADD3 R53, R53, 0x1, RZ ;  /* 0x0000000135357810 */ /* 0x000fc60007ffe0ff */
[----:B------:R-:W-:Y:S01]  /*0d40*/  @!PT LDS RZ, [RZ] ;  /* 0x00000000fffff984 */ /* 0x000fe20000000800 */
[----:B------:R-:W-:Y:S01]  /*0d50*/  @!PT LDS RZ, [RZ] ;  /* 0x00000000fffff984 */ /* 0x000fe20000000800 */
[----:B------:R-:W-:Y:S01]  /*0d60*/  @!PT LDS RZ, [RZ] ;  /* 0x00000000fffff984 */ /* 0x000fe20000000800 */
[----:B------:R1:W-:Y:S04]  /*0d70*/  LDGSTS.E.BYPASS.128 [R17], [R54.64+0x20], !P0 ;  /* 0x0000002036117fae */ /* 0x0003e8000c101c44 */
[----:B------:R-:W0:Y:S04]  /*0d80*/  LDGDEPBAR ;  /* 0x00000000000079af */ /* 0x000e280000000000 */
[----:B------:R1:W-:Y:S01]  /*0d90*/  LDGSTS.E.64 [R19+0x3000], [R56.64+0x20], !P0 ;  /* 0x0300002038137fae */ /* 0x0003e2000c121a44 */
[----:B------:R-:W-:-:S03]  /*0da0*/  ISETP.GE.AND P0, PT, R52, 0x3, PT ;  /* 0x000000033400780c */ /* 0x000fc60003f06270 */
[----:B------:R-:W0:Y:S01]  /*0db0*/  LDGDEPBAR ;  /* 0x00000000000079af */ /* 0x000e220000000000 */
[----:B------:R-:W-:-:S05]  /*0dc0*/  SEL R52, R52, RZ, !P0 ;  /* 0x000000ff34347207 */ /* 0x000fca0004000000 */
[C---:B------:R-:W-:Y:S02]  /*0dd0*/  IMAD R59, R52.reuse, 0x1000, R47 ;  /* 0x00001000343b7824 */ /* 0x040fe400078e022f */
[C---:B------:R-:W-:Y:S01]  /*0de0*/  IMAD R58, R52.reuse, 0x800, R46 ;  /* 0x00000800343a7824 */ /* 0x040fe200078e022e */
[----:B------:R-:W-:Y:S01]  /*0df0*/  IADD3 R52, R52, 0x1, RZ ;  /* 0x0000000134347810 */ /* 0x000fe20007ffe0ff */
[----:B------:R-:W-:-:S04]  /*0e00*/  DEPBAR.LE SB0, 0x4 ;  /* 0x000081000000791a */ /* 0x000fc80000000000 */
[----:B------:R-:W-:Y:S06]  /*0e10*/  BAR.SYNC.DEFER_BLOCKING 0x0 ;  /* 0x0000000000007b1d */ /* 0x000fec0000010000 */
[----:B------:R-:W-:Y:S04]  /*0e20*/  LDSM.16.M88.2 R48, [R58+0x3000] ;  /* 0x003000003a30783b */ /* 0x000fe80000000100 */
[----:B-1----:R-:W1:Y:S04]  /*0e30*/  LDSM.16.M88.4 R16, [R59] ;  /* 0x000000003b10783b */ /* 0x002e680000000200 */
        /* <DEDUP_REMOVED lines=18> */
[----:B------:R-:W-:-:S05]  /*0f60*/  SEL R53, R53, RZ, !P1 ;  /* 0x000000ff35357207 */ /* 0x000fca0004800000 */
        /* <DEDUP_REMOVED lines=13> */
[----:B------:R-:W-:Y:S01]  /*1040*/  IMAD R58, R52, 0x800, R46 ;  /* 0x00000800343a7824 */ /* 0x000fe200078e022e */
        /* <DEDUP_REMOVED lines=23> */
[----:B------:R-:W-:-:S03]  /*11c0*/  IADD3 R59, P1, R56, 0x80, RZ ;  /* 0x00000080383b7810 */ /* 0x000fc60007f3e0ff */
[C---:B------:R-:W-:Y:S02]  /*11d0*/  IMAD R17, R53.reuse, 0x1000, R51 ;  /* 0x0000100035117824 */ /* 0x040fe400078e0233 */
[----:B------:R-:W-:Y:S02]  /*11e0*/  IMAD R13, R53, 0x800, R50 ;  /* 0x00000800350d7824 */ /* 0x000fe400078e0232 */
[----:B------:R-:W-:Y:S02]  /*11f0*/  IMAD.X R61, RZ, RZ, R57, P1 ;  /* 0x000000ffff3d7224 */ /* 0x000fe400008e0639 */
[----:B------:R-:W-:Y:S01]  /*1200*/  @!PT LDS RZ, [RZ] ;  /* 0x00000000fffff984 */ /* 0x000fe20000000800 */
[----:B------:R-:W-:Y:S01]  /*1210*/  @!PT LDS RZ, [RZ] ;  /* 0x00000000fffff984 */ /* 0x000fe20000000800 */
[----:B------:R-:W-:Y:S01]  /*1220*/  @!PT LDS RZ, [RZ] ;  /* 0x00000000fffff984 */ /* 0x000fe20000000800 */
[----:B------:R1:W-:Y:S04]  /*1230*/  LDGSTS.E.BYPASS.128 [R17], [R54.64+0x60], !P0 ;  /* 0x0000006036117fae */ /* 0x0003e8000c101c44 */
[----:B------:R-:W0:Y:S04]  /*1240*/  LDGDEPBAR ;  /* 0x00000000000079af */ /* 0x000e280000000000 */
[----:B------:R2:W-:Y:S01]  /*1250*/  LDGSTS.E.64 [R13+0x3000], [R56.64+0x60], !P0 ;  /* 0x03000060380d7fae */ /* 0x0005e2000c121a44 */
[----:B------:R-:W-:-:S03]  /*1260*/  IADD3 R44, P0, R44, 0x4, RZ ;  /* 0x000000042c2c7810 */ /* 0x000fc60007f1e0ff */
[----:B------:R-:W0:Y:S01]  /*1270*/  LDGDEPBAR ;  /* 0x00000000000079af */ /* 0x000e220000000000 */
[----:B-1----:R-:W-:Y:S02]  /*1280*/  IMAD.X R55, RZ, RZ, R55, P2 ;  /* 0x000000ffff377224 */ /* 0x002fe400010e0637 */
[----:B------:R-:W-:Y:S01]  /*1290*/  IMAD.X R3, RZ, RZ, R3, P0 ;  /* 0x000000ffff037224 */ /* 0x000fe200000e0603 */
[----:B------:R-:W-:-:S04]  /*12a0*/  ISETP.NE.U32.AND P0, PT, R44, 0x60, PT ;  /* 0x000000602c00780c */ /* 0x000fc80003f05070 */
[----:B------:R-:W-:-:S13]  /*12b0*/  ISETP.NE.AND.EX P0, PT, R3, RZ, PT, P0 ;  /* 0x000000ff0300720c */ /* 0x000fda0003f05300 */
[----:B--2---:R-:W-:Y:S05]  /*12c0*/  @P0 BRA `(.L_x_0) ;  /* 0xfffff5e000000947 */ /* 0x004fea000383ffff */
[C---:B------:R-:W-:Y:S01]  /*12d0*/  IMAD.SHL.U32 R3, R45.reuse, 0x10, RZ ;  /* 0x000000102d037824 */ /* 0x040fe200078e00ff */
[C---:B------:R-:W-:Y:S01]  /*12e0*/  LOP3.LUT R13, R45.reuse, 0x80, RZ, 0xc0, !PT ;  /* 0x000000802d0d7812 */ /* 0x040fe200078ec0ff */
[----:B------:R-:W-:Y:S01]  /*12f0*/  IMAD.SHL.U32 R12, R45, 0x2, RZ ;  /* 0x000000022d0c7824 */ /* 0x000fe200078e00ff */
[----:B------:R-:W-:-:S04]  /*1300*/  DEPBAR.LE SB0, 0x0 ;  /* 0x000080000000791a */ /* 0x000fc80000000000 */
[----:B------:R-:W-:Y:S01]  /*1310*/  LOP3.LUT R3, R3, 0x5c0, RZ, 0xc0, !PT ;  /* 0x000005c003037812 */ /* 0x000fe200078ec0ff */
[----:B------:R-:W-:Y:S01]  /*1320*/  IMAD.SHL.U32 R15, R45, 0x4, RZ ;  /* 0x000000042d0f7824 */ /* 0x000fe200078e00ff */
[----:B------:R-:W-:Y:S02]  /*1330*/  SHF.R.U32.HI R19, RZ, 0x2, R45 ;  /* 0x00000002ff137819 */ /* 0x000fe4000001162d */
[----:B------:R-:W-:Y:S02]  /*1340*/  LOP3.LUT R12, R3, 0x6, R12, 0xf8, !PT ;  /* 0x00000006030c7812 */ /* 0x000fe400078ef80c */
[----:B------:R-:W-:Y:S02]  /*1350*/  LOP3.LUT R3, R0, 0x3c, R15, 0xf8, !PT ;  /* 0x0000003c00037812 */ /* 0x000fe400078ef80f */
[----:B------:R-:W-:Y:S01]  /*1360*/  LOP3.LUT R0, R15, 0x3fc, RZ, 0xc0, !PT ;  /* 0x000003fc0f007812 */ /* 0x000fe200078ec0ff */
[----:B------:R-:W-:Y:S01]  /*1370*/  IMAD R12, R13, 0x10, R12 ;  /* 0x000000100d0c7824 */ /* 0x000fe200078e020c */
[----:B------:R-:W-:-:S02]  /*1380*/  LOP3.LUT R13, R45, 0xf0, RZ, 0xc0, !PT ;  /* 0x000000f02d0d7812 */ /* 0x000fc400078ec0ff */
[C---:B------:R-:W-:Y:S02]  /*1390*/  LOP3.LUT R14, R0.reuse, 0x400, RZ, 0xfc, !PT ;  /* 0x00000400000e7812 */ /* 0x040fe400078efcff */
[C---:B------:R-:W-:Y:S01]  /*13a0*/  LOP3.LUT R16, R0.reuse, 0x800, RZ, 0xfc, !PT ;  /* 0x0000080000107812 */ /* 0x040fe200078efcff */
[----:B------:R-:W-:Y:S01]  /*13b0*/  IMAD R18, R0, 0x4, R13 ;  /* 0x0000000400127824 */ /* 0x000fe200078e020d */
[----:B------:R-:W-:Y:S02]  /*13c0*/  SHF.R.U32.HI R15, RZ, 0x2, R14 ;  /* 0x00000002ff0f7819 */ /* 0x000fe4000001160e */
[C---:B------:R-:W-:Y:S02]  /*13d0*/  LOP3.LUT R13, R12.reuse, 0x8, R19, 0xf8, !PT ;  /* 0x000000080c0d7812 */ /* 0x040fe400078ef813 */
[----:B------:R-:W-:Y:S02]  /*13e0*/  SHF.R.U32.HI R14, RZ, 0x2, R12 ;  /* 0x00000002ff0e7819 */ /* 0x000fe4000001160c */
[----:B------:R-:W-:-:S02]  /*13f0*/  IADD3 R12, R12, 0x200, RZ ;  /* 0x000002000c0c7810 */ /* 0x000fc40007ffe0ff */
[----:B------:R-:W-:Y:S02]  /*1400*/  SHF.R.U32.HI R16, RZ, 0x2, R16 ;  /* 0x00000002ff107819 */ /* 0x000fe40000011610 */
[----:B------:R-:W-:Y:S02]  /*1410*/  SHF.R.U32.HI R12, RZ, 0x2, R12 ;  /* 0x00000002ff0c7819 */ /* 0x000fe4000001160c */
[----:B------:R-:W-:Y:S02]  /*1420*/  LOP3.LUT R19, R16, 0x2f0, RZ, 0xc0, !PT ;  /* 0x000002f010137812 */ /* 0x000fe400078ec0ff */
[----:B------:R-:W-:Y:S02]  /*1430*/  LOP3.LUT R14, R14, 0x3fc, RZ, 0xc0, !PT ;  /* 0x000003fc0e0e7812 */ /* 0x000fe400078ec0ff */
[----:B------:R-:W-:Y:S01]  /*1440*/  LOP3.LUT R52, R12, 0x3fc, RZ, 0xc0, !PT ;  /* 0x000003fc0c347812 */ /* 0x000fe200078ec0ff */
[----:B------:R-:W-:Y:S01]  /*1450*/  IMAD R16, R0, 0x4, R19 ;  /* 0x0000000400107824 */ /* 0x000fe200078e0213 */
[----:B------:R-:W-:Y:S01]  /*1460*/  BAR.SYNC.DEFER_BLOCKING 0x0 ;  /* 0x0000000000007b1d */ /* 0x000fe20000010000 */
[----:B------:R-:W-:Y:S01]  /*1470*/  LOP3.LUT R12, R12, 0x3f0, RZ, 0xc0, !PT ;  /* 0x000003f00c0c7812 */ /* 0x000fe200078ec0ff */
[C---:B------:R-:W-:Y:S01]  /*1480*/  IMAD R19, R13.reuse, 0x4, R14 ;  /* 0x000000040d137824 */ /* 0x040fe200078e020e */
[----:B------:R-:W-:Y:S01]  /*1490*/  LOP3.LUT R17, R0, 0xc00, RZ, 0xfc, !PT ;  /* 0x00000c0000117812 */ /* 0x000fe200078efcff */
[----:B------:R-:W-:Y:S01]  /*14a0*/  IMAD R52, R13, 0x4, R52 ;  /* 0x000000040d347824 */ /* 0x000fe200078e0234 */
[----:B------:R-:W-:Y:S01]  /*14b0*/  LOP3.LUT R15, R15, 0x1f0, RZ, 0xc0, !PT ;  /* 0x000001f00f0f7812 */ /* 0x000fe200078ec0ff */
[----:B------:R-:W-:Y:S01]  /*14c0*/  IMAD R53, R13, 0x4, R12 ;  /* 0x000000040d357824 */ /* 0x000fe200078e020c */
[----:B------:R-:W-:-:S02]  /*14d0*/  SHF.R.U32.HI R17, RZ, 0x2, R17 ;  /* 0x00000002ff117819 */ /* 0x000fc40000011611 */
[----:B------:R-:W-:Y:S02]  /*14e0*/  SHF.R.U32.HI R45, RZ, 0x4, R45 ;  /* 0x00000004ff2d7819 */ /* 0x000fe4000001162d */
[----:B------:R-:W-:Y:S01]  /*14f0*/  LOP3.LUT R47, R17, 0x3f0, RZ, 0xc0, !PT ;  /* 0x000003f0112f7812 */ /* 0x000fe200078ec0ff */
[C---:B------:R-:W-:Y:S01]  /*1500*/  IMAD R17, R0.reuse, 0x4, R15 ;  /* 0x0000000400117824 */ /* 0x040fe200078e020f */
[----:B------:R-:W-:Y:S02]  /*1510*/  SGXT.U32 R45, R45, 0x4 ;  /* 0x000000042d2d781a */ /* 0x000fe40000000000 */
[----:B------:R-:W-:Y:S01]  /*1520*/  ISETP.GE.AND P0, PT, R3, 0xc00, PT ;  /* 0x00000c000300780c */ /* 0x000fe20003f06270 */
[----:B------:R-:W-:Y:S01]  /*1530*/  IMAD R0, R0, 0x4, R47 ;  /* 0x0000000400007824 */ /* 0x000fe200078e022f */
[----:B------:R-:W-:-:S04]  /*1540*/  LOP3.LUT R2, R45, R2, RZ, 0xfc, !PT ;  /* 0x000000022d027212 */ /* 0x000fc800078efcff */
[C---:B------:R-:W-:Y:S01]  /*1550*/  ISETP.LT.AND P1, PT, R2.reuse, 0xe10, !P0 ;  /* 0x00000e100200780c */ /* 0x040fe20004721270 */
[C---:B------:R-:W-:Y:S01]  /*1560*/  IMAD R3, R2.reuse, 0xc00, R3 ;  /* 0x00000c0002037824 */ /* 0x040fe200078e0203 */
[----:B------:R-:W-:Y:S04]  /*1570*/  STS.64 [R19], R8 ;  /* 0x0000000813007388 */ /* 0x000fe80000000a00 */
[----:B------:R-:W-:Y:S04]  /*1580*/  STS.64 [R52+0x800], R10 ;  /* 0x0008000a34007388 */ /* 0x000fe80000000a00 */
[----:B------:R-:W-:Y:S04]  /*1590*/  STS.64 [R19+0x40], R36 ;  /* 0x0000402413007388 */ /* 0x000fe80000000a00 */
[----:B------:R-:W-:Y:S04]  /*15a0*/  STS.64 [R53+0x840], R38 ;  /* 0x0008402635007388 */ /* 0x000fe80000000a00 */
[----:B------:R-:W-:Y:S04]  /*15b0*/  STS.64 [R19+0x80], R28 ;  /* 0x0000801c13007388 */ /* 0x000fe80000000a00 */
[----:B------:R-:W-:Y:S04]  /*15c0*/  STS.64 [R53+0x880], R30 ;  /* 0x0008801e35007388 */ /* 0x000fe80000000a00 */
[----:B------:R-:W-:Y:S04]  /*15d0*/  STS.64 [R19+0xc0], R20 ;  /* 0x0000c01413007388 */ /* 0x000fe80000000a00 */
[----:B------:R-:W-:Y:S04]  /*15e0*/  STS.64 [R53+0x8c0], R22 ;  /* 0x0008c01635007388 */ /* 0x000fe80000000a00 */
[----:B------:R-:W-:Y:S06]  /*15f0*/  BAR.SYNC.DEFER_BLOCKING 0x0 ;  /* 0x0000000000007b1d */ /* 0x000fec0000010000 */
[----:B------:R-:W1:Y:S04]  /*1600*/  LDS.128 R12, [R18] ;  /* 0x00000000120c7984 */ /* 0x000e680000000c00 */
[----:B------:R-:W2:Y:S04]  /*1610*/  LDS.128 R44, [R17+0x1000] ;  /* 0x00100000112c7984 */ /* 0x000ea80000000c00 */
[----:B------:R-:W3:Y:S04]  /*1620*/  LDS.128 R8, [R16+0x2000] ;  /* 0x0020000010087984 */ /* 0x000ee80000000c00 */
[----:B------:R-:W4:Y:S04]  /*1630*/  LDS.128 R36, [R0+0x3000] ;  /* 0x0030000000247984 */ /* 0x000f280000000c00 */
[----:B------:R-:W-:Y:S06]  /*1640*/  BAR.SYNC.DEFER_BLOCKING 0x0 ;  /* 0x0000000000007b1d */ /* 0x000fec0000010000 */
[----:B------:R1:W-:Y:S04]  /*1650*/  STS.64 [R19], R40 ;  /* 0x0000002813007388 */ /* 0x0003e80000000a00 */
[----:B------:R-:W-:Y:S04]  /*1660*/  STS.64 [R52+0x800], R42 ;  /* 0x0008002a34007388 */ /* 0x000fe80000000a00 */
[----:B------:R2:W-:Y:S04]  /*1670*/  STS.64 [R19+0x40], R32 ;  /* 0x0000402013007388 */ /* 0x0005e80000000a00 */
[----:B------:R-:W-:Y:S01]  /*1680*/  STS.64 [R53+0x840], R34 ;  /* 0x0008402235007388 */ /* 0x000fe20000000a00 */
[----:B-1----:R-:W-:-:S03]  /*1690*/  LOP3.LUT R40, R2, 0x10, RZ, 0xfc, !PT ;  /* 0x0000001002287812 */ /* 0x002fc600078efcff */
[----:B------:R1:W-:Y:S01]  /*16a0*/  STS.64 [R19+0x80], R24 ;  /* 0x0000801813007388 */ /* 0x0003e20000000a00 */
[----:B------:R-:W-:-:S03]  /*16b0*/  ISETP.LT.AND P6, PT, R40, 0xe10, !P0 ;  /* 0x00000e102800780c */ /* 0x000fc600047c1270 */
[----:B------:R3:W-:Y:S01]  /*16c0*/  STS.64 [R53+0x880], R26 ;  /* 0x0008801a35007388 */ /* 0x0007e20000000a00 */
[----:B--2---:R-:W-:-:S03]  /*16d0*/  IADD3 R33, R3, 0x48000, RZ ;  /* 0x0004800003217810 */ /* 0x004fc60007ffe0ff */
[----:B------:R2:W-:Y:S04]  /*16e0*/  STS.64 [R19+0xc0], R4 ;  /* 0x0000c00413007388 */ /* 0x0005e80000000a00 */
[----:B------:R4:W-:Y:S01]  /*16f0*/  STS.64 [R53+0x8c0], R6 ;  /* 0x0008c00635007388 */ /* 0x0009e20000000a00 */
[----:B-1----:R-:W-:Y:S02]  /*1700*/  LOP3.LUT R24, R2, 0x20, RZ, 0xfc, !PT ;  /* 0x0000002002187812 */ /* 0x002fe400078efcff */
[C---:B------:R-:W-:Y:S01]  /*1710*/  IADD3 R25, R3.reuse, 0x24000, RZ ;  /* 0x0002400003197810 */ /* 0x040fe20007ffe0ff */
[----:B------:R-:W-:Y:S01]  /*1720*/  BAR.SYNC.DEFER_BLOCKING 0x0 ;  /* 0x0000000000007b1d */ /* 0x000fe20000010000 */
[----:B------:R-:W-:Y:S02]  /*1730*/  ISETP.LT.AND P5, PT, R24, 0xe10, !P0 ;  /* 0x00000e101800780c */ /* 0x000fe400047a1270 */
[----:B---3--:R-:W-:Y:S01]  /*1740*/  IADD3 R27, R3, 0x3c000, RZ ;  /* 0x0003c000031b7810 */ /* 0x008fe20007ffe0ff */
[----:B--2---:R-:W-:Y:S01]  /*1750*/  IMAD.MOV.U32 R4, RZ, RZ, 0x4 ;  /* 0x00000004ff047424 */ /* 0x004fe200078e00ff */
[----:B------:R-:W-:-:S02]  /*1760*/  LOP3.LUT R5, R2, 0x40, RZ, 0xfc, !PT ;  /* 0x0000004002057812 */ /* 0x000fc400078efcff */
[C---:B------:R-:W-:Y:S01]  /*1770*/  LOP3.LUT R19, R2.reuse, 0x30, RZ, 0xfc, !PT ;  /* 0x0000003002137812 */ /* 0x040fe200078efcff */
[-C--:B----4-:R-:W-:Y:S01]  /*1780*/  IMAD.WIDE R6, R3, R4.reuse, c[0x0][0x170] ;  /* 0x00005c0003067625 */ /* 0x090fe200078e0204 */
[----:B------:R-:W-:Y:S02]  /*1790*/  ISETP.LT.AND P3, PT, R5, 0xe10, !P0 ;  /* 0x00000e100500780c */ /* 0x000fe40004761270 */
[C---:B------:R-:W-:Y:S01]  /*17a0*/  LOP3.LUT R5, R2.reuse, 0x60, RZ, 0xfc, !PT ;  /* 0x0000006002057812 */ /* 0x040fe200078efcff */
[----:B------:R-:W-:Y:S01]  /*17b0*/  IMAD.WIDE R24, R25, R4, c[0x0][0x170] ;  /* 0x00005c0019187625 */ /* 0x000fe200078e0204 */
[----:B------:R-:W-:Y:S02]  /*17c0*/  ISETP.LT.AND P4, PT, R19, 0xe10, !P0 ;  /* 0x00000e101300780c */ /* 0x000fe40004781270 */
[----:B------:R-:W-:Y:S01]  /*17d0*/  IADD3 R19, R3, 0x18000, RZ ;  /* 0x0001800003137810 */ /* 0x000fe20007ffe0ff */
[----:B------:R1:W2:Y:S04]  /*17e0*/  LDS.128 R20, [R18] ;  /* 0x0000000012147984 */ /* 0x0002a80000000c00 */
[----:B------:R3:W4:Y:S04]  /*17f0*/  LDS.128 R28, [R17+0x1000] ;  /* 0x00100000111c7984 */ /* 0x0007280000000c00 */
[----:B------:R3:W4:Y:S01]  /*1800*/  LDS.128 R48, [R16+0x2000] ;  /* 0x0020000010307984 */ /* 0x0007220000000c00 */
[----:B-1----:R-:W-:-:S02]  /*1810*/  LOP3.LUT R18, R2, 0x50, RZ, 0xfc, !PT ;  /* 0x0000005002127812 */ /* 0x002fc400078efcff */
[----:B------:R-:W-:Y:S01]  /*1820*/  LOP3.LUT R2, R2, 0x70, RZ, 0xfc, !PT ;  /* 0x0000007002027812 */ /* 0x000fe200078efcff */
[----:B------:R1:W-:Y:S01]  /*1830*/  @P1 STG.E.128 [R6.64], R12 ;  /* 0x0000000c06001986 */ /* 0x0003e2000c101d04 */
[----:B---3--:R-:W-:Y:S02]  /*1840*/  IADD3 R17, R3, 0xc000, RZ ;  /* 0x0000c00003117810 */ /* 0x008fe40007ffe0ff */
[----:B------:R-:W-:Y:S01]  /*1850*/  ISETP.LT.AND P2, PT, R18, 0xe10, !P0 ;  /* 0x00000e101200780c */ /* 0x000fe20004741270 */
[-C--:B------:R-:W-:Y:S01]  /*1860*/  IMAD.WIDE R18, R19, R4.reuse, c[0x0][0x170] ;  /* 0x00005c0013127625 */ /* 0x080fe200078e0204 */
[----:B------:R-:W-:Y:S02]  /*1870*/  ISETP.LT.AND P1, PT, R5, 0xe10, !P0 ;  /* 0x00000e100500780c */ /* 0x000fe40004721270 */
[----:B------:R-:W-:Y:S01]  /*1880*/  ISETP.LT.AND P0, PT, R2, 0xe10, !P0 ;  /* 0x00000e100200780c */ /* 0x000fe20004701270 */
[----:B------:R-:W-:Y:S01]  /*1890*/  IMAD.WIDE R16, R17, R4, c[0x0][0x170] ;  /* 0x00005c0011107625 */ /* 0x000fe200078e0204 */
[----:B------:R-:W-:-:S04]  /*18a0*/  IADD3 R5, R3, 0x30000, RZ ;  /* 0x0003000003057810 */ /* 0x000fc80007ffe0ff */
[----:B------:R3:W-:Y:S04]  /*18b0*/  @P6 STG.E.128 [R16.64], R44 ;  /* 0x0000002c10006986 */ /* 0x0007e8000c101d04 */
[----:B------:R3:W-:Y:S01]  /*18c0*/  @P5 STG.E.128 [R18.64], R8 ;  /* 0x0000000812005986 */ /* 0x0007e2000c101d04 */
[----:B-1----:R-:W-:-:S03]  /*18d0*/  IMAD.WIDE R6, R5, R4, c[0x0][0x170] ;  /* 0x00005c0005067625 */ /* 0x002fc600078e0204 */
[----:B------:R3:W-:Y:S01]  /*18e0*/  @P4 STG.E.128 [R24.64], R36 ;  /* 0x0000002418004986 */ /* 0x0007e2000c101d04 */
[----:B------:R-:W-:-:S04]  /*18f0*/  IMAD.WIDE R12, R27, R4, c[0x0][0x170] ;  /* 0x00005c001b0c7625 */ /* 0x000fc800078e0204 */
[----:B------:R-:W-:Y:S01]  /*1900*/  IMAD.WIDE R14, R33, R4, c[0x0][0x170] ;  /* 0x00005c00210e7625 */ /* 0x000fe200078e0204 */
[----:B--2---:R3:W-:Y:S04]  /*1910*/  @P3 STG.E.128 [R6.64], R20 ;  /* 0x0000001406003986 */ /* 0x0047e8000c101d04 */
[----:B----4-:R3:W-:Y:S04]  /*1920*/  @P2 STG.E.128 [R12.64], R28 ;  /* 0x0000001c0c002986 */ /* 0x0107e8000c101d04 */
[----:B------:R3:W-:Y:S01]  /*1930*/  @P1 STG.E.128 [R14.64], R48 ;  /* 0x000000300e001986 */ /* 0x0007e2000c101d04 */
[----:B------:R-:W-:Y:S05]  /*1940*/  @!P0 EXIT ;  /* 0x000000000000894d */ /* 0x000fea0003800000 */
[----:B---3--:R-:W1:Y:S01]  /*1950*/  LDS.128 R8, [R0+0x3000] ;  /* 0x0030000000087984 */ /* 0x008e620000000c00 */
[----:B------:R-:W-:-:S05]  /*1960*/  IADD3 R5, R3, 0x54000, RZ ;  /* 0x0005400003057810 */ /* 0x000fca0007ffe0ff */
[----:B------:R-:W-:-:S05]  /*1970*/  IMAD.WIDE R4, R5, R4, c[0x0][0x170] ;  /* 0x00005c0005047625 */ /* 0x000fca00078e0204 */
[----:B-1----:R-:W-:Y:S01]  /*1980*/  STG.E.128 [R4.64], R8 ;  /* 0x0000000804007986 */ /* 0x002fe2000c101d04 */
[----:B------:R-:W-:Y:S05]  /*1990*/  EXIT ;  /* 0x000000000000794d */ /* 0x000fea0003800000 */
.L_x_1:
[----:B------:R-:W-:-:S00]  /*19a0*/  BRA `(.L_x_1) ;  /* 0xfffffff000007947 */ /* 0x000fc0000383ffff */
[----:B------:R-:W-:-:S00]  /*19b0*/  NOP ;  /* 0x0000000000007918 */ /* 0x000fc00000000000 */
        /* <DEDUP_REMOVED lines=12> */
.L_x_2:


//--------------------- .nv.shared.triton_mm      --------------------------
	.section	.nv.shared.triton_mm,"aw",@nobits
	.sectionflags	@""
	.align	16
